//
// Generated by NVIDIA NVVM Compiler
//
// Compiler Build ID: CL-36424714
// Cuda compilation tools, release 13.0, V13.0.88
// Based on NVVM 20.0.0
//

.version 9.0
.target sm_100
.address_size 64

	// .globl	_Z6kernelP6SpherePh

.visible .entry _Z6kernelP6SpherePh(
	.param .u64 .ptr .align 1 _Z6kernelP6SpherePh_param_0,
	.param .u64 .ptr .align 1 _Z6kernelP6SpherePh_param_1
)
{
	.reg .pred 	%p<10>;
	.reg .b16 	%rs<2>;
	.reg .b32 	%r<19>;
	.reg .b32 	%f<159>;
	.reg .b64 	%rd<11>;

	ld.param.u64 	%rd5, [_Z6kernelP6SpherePh_param_0];
	ld.param.u64 	%rd4, [_Z6kernelP6SpherePh_param_1];
	cvta.to.global.u64 	%rd6, %rd5;
	mov.u32 	%r6, %ctaid.x;
	shr.u32 	%r1, %r6, 3;
	mov.u32 	%r7, %tid.x;
	shl.b32 	%r8, %r6, 8;
	and.b32  	%r9, %r8, 1792;
	add.s32 	%r2, %r9, %r7;
	add.s32 	%r10, %r1, -1024;
	cvt.rn.f32.s32 	%f1, %r10;
	add.s32 	%r11, %r2, -1024;
	cvt.rn.f32.s32 	%f2, %r11;
	add.s64 	%rd10, %rd6, 56;
	mov.f32 	%f139, 0f00000000;
	mov.f32 	%f140, 0fD09502F9;
	mov.b32 	%r18, 0;
	mov.f32 	%f138, %f139;
	mov.f32 	%f137, %f139;
$L__BB0_1:
	ld.global.f32 	%f68, [%rd10+-40];
	sub.f32 	%f69, %f1, %f68;
	ld.global.f32 	%f70, [%rd10+-36];
	sub.f32 	%f71, %f2, %f70;
	mul.f32 	%f8, %f69, %f69;
	mul.f32 	%f9, %f71, %f71;
	add.f32 	%f72, %f8, %f9;
	ld.global.f32 	%f73, [%rd10+-44];
	mul.f32 	%f10, %f73, %f73;
	setp.geu.f32 	%p1, %f72, %f10;
	mov.f32 	%f136, 0fD09502F9;
	@%p1 bra 	$L__BB0_3;
	sub.f32 	%f74, %f10, %f8;
	sub.f32 	%f75, %f74, %f9;
	sqrt.rn.f32 	%f76, %f75;
	sqrt.rn.f32 	%f77, %f10;
	div.rn.f32 	%f135, %f76, %f77;
	ld.global.f32 	%f78, [%rd10+-32];
	add.f32 	%f136, %f76, %f78;
$L__BB0_3:
	setp.leu.f32 	%p2, %f136, %f140;
	@%p2 bra 	$L__BB0_5;
	ld.global.f32 	%f79, [%rd10+-56];
	mul.f32 	%f137, %f135, %f79;
	ld.global.f32 	%f80, [%rd10+-48];
	mul.f32 	%f138, %f135, %f80;
	ld.global.f32 	%f81, [%rd10+-52];
	mul.f32 	%f139, %f135, %f81;
	mov.f32 	%f140, %f136;
$L__BB0_5:
	ld.global.f32 	%f83, [%rd10+-12];
	sub.f32 	%f84, %f1, %f83;
	ld.global.f32 	%f85, [%rd10+-8];
	sub.f32 	%f86, %f2, %f85;
	mul.f32 	%f22, %f84, %f84;
	mul.f32 	%f23, %f86, %f86;
	add.f32 	%f87, %f22, %f23;
	ld.global.f32 	%f88, [%rd10+-16];
	mul.f32 	%f24, %f88, %f88;
	setp.geu.f32 	%p3, %f87, %f24;
	mov.f32 	%f142, 0fD09502F9;
	@%p3 bra 	$L__BB0_7;
	sub.f32 	%f89, %f24, %f22;
	sub.f32 	%f90, %f89, %f23;
	sqrt.rn.f32 	%f91, %f90;
	sqrt.rn.f32 	%f92, %f24;
	div.rn.f32 	%f135, %f91, %f92;
	ld.global.f32 	%f93, [%rd10+-4];
	add.f32 	%f142, %f91, %f93;
$L__BB0_7:
	setp.leu.f32 	%p4, %f142, %f140;
	@%p4 bra 	$L__BB0_9;
	ld.global.f32 	%f94, [%rd10+-28];
	mul.f32 	%f137, %f135, %f94;
	ld.global.f32 	%f95, [%rd10+-20];
	mul.f32 	%f138, %f135, %f95;
	ld.global.f32 	%f96, [%rd10+-24];
	mul.f32 	%f139, %f135, %f96;
	mov.f32 	%f140, %f142;
$L__BB0_9:
	ld.global.f32 	%f98, [%rd10+16];
	sub.f32 	%f99, %f1, %f98;
	ld.global.f32 	%f100, [%rd10+20];
	sub.f32 	%f101, %f2, %f100;
	mul.f32 	%f36, %f99, %f99;
	mul.f32 	%f37, %f101, %f101;
	add.f32 	%f102, %f36, %f37;
	ld.global.f32 	%f103, [%rd10+12];
	mul.f32 	%f38, %f103, %f103;
	setp.geu.f32 	%p5, %f102, %f38;
	mov.f32 	%f148, 0fD09502F9;
	@%p5 bra 	$L__BB0_11;
	sub.f32 	%f104, %f38, %f36;
	sub.f32 	%f105, %f104, %f37;
	sqrt.rn.f32 	%f106, %f105;
	sqrt.rn.f32 	%f107, %f38;
	div.rn.f32 	%f135, %f106, %f107;
	ld.global.f32 	%f108, [%rd10+24];
	add.f32 	%f148, %f106, %f108;
$L__BB0_11:
	setp.leu.f32 	%p6, %f148, %f140;
	@%p6 bra 	$L__BB0_13;
	ld.global.f32 	%f109, [%rd10];
	mul.f32 	%f137, %f135, %f109;
	ld.global.f32 	%f110, [%rd10+8];
	mul.f32 	%f138, %f135, %f110;
	ld.global.f32 	%f111, [%rd10+4];
	mul.f32 	%f139, %f135, %f111;
	mov.f32 	%f140, %f148;
$L__BB0_13:
	ld.global.f32 	%f113, [%rd10+44];
	sub.f32 	%f114, %f1, %f113;
	ld.global.f32 	%f115, [%rd10+48];
	sub.f32 	%f116, %f2, %f115;
	mul.f32 	%f50, %f114, %f114;
	mul.f32 	%f51, %f116, %f116;
	add.f32 	%f117, %f50, %f51;
	ld.global.f32 	%f118, [%rd10+40];
	mul.f32 	%f52, %f118, %f118;
	setp.geu.f32 	%p7, %f117, %f52;
	mov.f32 	%f154, 0fD09502F9;
	@%p7 bra 	$L__BB0_15;
	sub.f32 	%f119, %f52, %f50;
	sub.f32 	%f120, %f119, %f51;
	sqrt.rn.f32 	%f121, %f120;
	sqrt.rn.f32 	%f122, %f52;
	div.rn.f32 	%f135, %f121, %f122;
	ld.global.f32 	%f123, [%rd10+52];
	add.f32 	%f154, %f121, %f123;
$L__BB0_15:
	setp.leu.f32 	%p8, %f154, %f140;
	@%p8 bra 	$L__BB0_17;
	ld.global.f32 	%f124, [%rd10+28];
	mul.f32 	%f137, %f135, %f124;
	ld.global.f32 	%f125, [%rd10+36];
	mul.f32 	%f138, %f135, %f125;
	ld.global.f32 	%f126, [%rd10+32];
	mul.f32 	%f139, %f135, %f126;
	mov.f32 	%f140, %f154;
$L__BB0_17:
	add.s32 	%r18, %r18, 4;
	add.s64 	%rd10, %rd10, 112;
	setp.ne.s32 	%p9, %r18, 20;
	@%p9 bra 	$L__BB0_1;
	cvta.to.global.u64 	%rd7, %rd4;
	mul.f32 	%f127, %f137, 0f437F0000;
	cvt.rzi.s32.f32 	%r12, %f127;
	shl.b32 	%r13, %r2, 13;
	shl.b32 	%r14, %r1, 2;
	add.s32 	%r15, %r13, %r14;
	cvt.u64.u32 	%rd8, %r15;
	add.s64 	%rd9, %rd7, %rd8;
	st.global.u8 	[%rd9], %r12;
	mul.f32 	%f128, %f138, 0f437F0000;
	cvt.rzi.s32.f32 	%r16, %f128;
	st.global.u8 	[%rd9+1], %r16;
	mul.f32 	%f129, %f139, 0f437F0000;
	cvt.rzi.s32.f32 	%r17, %f129;
	st.global.u8 	[%rd9+2], %r17;
	mov.b16 	%rs1, 255;
	st.global.u8 	[%rd9+3], %rs1;
	ret;

}


// ===== COMPILED SASS (sm_100) =====

	.target	sm_100

	.elftype	@"ET_EXEC"


//--------------------- .note.nv.tkinfo           --------------------------
	.section	.note.nv.tkinfo,"",@"SHT_NOTE"
	.sectionflags	@"SHF_NOTE_NV_TKINFO"
	.tkinfo
        /*0018*/ 	.word	0x00000002
        /*0030*/ 	.string	""
        /*0030*/ 	.string	"ptxas"
        /*0030*/ 	.string	"Cuda compilation tools, release 13.0, V13.0.88"
        /*0030*/ 	.string	"Build cuda_13.0.r13.0/compiler.36424714_0"
        /*0030*/ 	.string	"-arch sm_100 -m 64 "



//--------------------- .note.nv.cuinfo           --------------------------
	.section	.note.nv.cuinfo,"",@"SHT_NOTE"
	.sectionflags	@"SHF_NOTE_NV_CUINFO"
        /*0018*/ 	.short	0x0002
        /*001a*/ 	.short	0x0064
        /*001c*/ 	.short	0x0082
	.zero		2


//--------------------- .nv.info                  --------------------------
	.section	.nv.info,"",@"SHT_CUDA_INFO"
	.align	4


	//----- nvinfo : EIATTR_REGCOUNT
	.align		4
        /*0000*/ 	.byte	0x04, 0x2f
        /*0002*/ 	.short	(.L_1 - .L_0)
	.align		4
.L_0:
        /*0004*/ 	.word	index@(_Z6kernelP6SpherePh)
        /*0008*/ 	.word	0x00000018


	//----- nvinfo : EIATTR_FRAME_SIZE
	.align		4
.L_1:
        /*000c*/ 	.byte	0x04, 0x11
        /*000e*/ 	.short	(.L_3 - .L_2)
	.align		4
.L_2:
        /*0010*/ 	.word	index@($__internal_1_$__cuda_sm3x_div_rn_noftz_f32_slowpath)
        /*0014*/ 	.word	0x00000000


	//----- nvinfo : EIATTR_FRAME_SIZE
	.align		4
.L_3:
        /*0018*/ 	.byte	0x04, 0x11
        /*001a*/ 	.short	(.L_5 - .L_4)
	.align		4
.L_4:
        /*001c*/ 	.word	index@($__internal_0_$__cuda_sm20_sqrt_rn_f32_slowpath)
        /*0020*/ 	.word	0x00000000


	//----- nvinfo : EIATTR_FRAME_SIZE
	.align		4
.L_5:
        /*0024*/ 	.byte	0x04, 0x11
        /*0026*/ 	.short	(.L_7 - .L_6)
	.align		4
.L_6:
        /*0028*/ 	.word	index@(_Z6kernelP6SpherePh)
        /*002c*/ 	.word	0x00000000


	//----- nvinfo : EIATTR_MIN_STACK_SIZE
	.align		4
.L_7:
        /*0030*/ 	.byte	0x04, 0x12
        /*0032*/ 	.short	(.L_9 - .L_8)
	.align		4
.L_8:
        /*0034*/ 	.word	index@(_Z6kernelP6SpherePh)
        /*0038*/ 	.word	0x00000000
.L_9:


//--------------------- .nv.compat                --------------------------
	.section	.nv.compat,"",@"SHT_CUDA_COMPAT_INFO"
	.align	4
        /*0000*/ 	.byte	0x02, 0x09, 0x00, 0x00, 0x02, 0x02, 0x01, 0x00, 0x02, 0x05, 0x05, 0x00, 0x03, 0x07, 0x01, 0x01
        /*0010*/ 	.byte	0x02, 0x03, 0x00, 0x00, 0x02, 0x06, 0x01, 0x00, 0x04, 0x0b, 0x08, 0x00, 0x01, 0x00, 0x00, 0x00
        /*0020*/ 	.byte	0x00, 0x00, 0x00, 0x00


//--------------------- .nv.info._Z6kernelP6SpherePh --------------------------
	.section	.nv.info._Z6kernelP6SpherePh,"",@"SHT_CUDA_INFO"
	.sectionflags	@""
	.align	4


	//----- nvinfo : EIATTR_CUDA_API_VERSION
	.align		4
        /*0000*/ 	.byte	0x04, 0x37
        /*0002*/ 	.short	(.L_11 - .L_10)
.L_10:
        /*0004*/ 	.word	0x00000082


	//----- nvinfo : EIATTR_KPARAM_INFO
	.align		4
.L_11:
        /*0008*/ 	.byte	0x04, 0x17
        /*000a*/ 	.short	(.L_13 - .L_12)
.L_12:
        /*000c*/ 	.word	0x00000000
        /*0010*/ 	.short	0x0001
        /*0012*/ 	.short	0x0008
        /*0014*/ 	.byte	0x00, 0xf5, 0x21, 0x00


	//----- nvinfo : EIATTR_KPARAM_INFO
	.align		4
.L_13:
        /*0018*/ 	.byte	0x04, 0x17
        /*001a*/ 	.short	(.L_15 - .L_14)
.L_14:
        /*001c*/ 	.word	0x00000000
        /*0020*/ 	.short	0x0000
        /*0022*/ 	.short	0x0000
        /*0024*/ 	.byte	0x00, 0xf5, 0x21, 0x00


	//----- nvinfo : EIATTR_SPARSE_MMA_MASK
	.align		4
.L_15:
        /*0028*/ 	.byte	0x03, 0x50
        /*002a*/ 	.short	0x0000


	//----- nvinfo : EIATTR_MAXREG_COUNT
	.align		4
        /*002c*/ 	.byte	0x03, 0x1b
        /*002e*/ 	.short	0x00ff


	//----- nvinfo : EIATTR_MERCURY_ISA_VERSION
	.align		4
        /*0030*/ 	.byte	0x03, 0x5f
        /*0032*/ 	.short	0x0101


	//----- nvinfo : EIATTR_VRC_CTA_INIT_COUNT
	.align		4
        /*0034*/ 	.byte	0x02, 0x4a
	.zero		1
	.zero		1


	//----- nvinfo : EIATTR_EXIT_INSTR_OFFSETS
	.align		4
        /*0038*/ 	.byte	0x04, 0x1c
        /*003a*/ 	.short	(.L_17 - .L_16)


	//   ....[0]....
.L_16:
        /*003c*/ 	.word	0x000013c0


	//----- nvinfo : EIATTR_CRS_STACK_SIZE
	.align		4
.L_17:
        /*0040*/ 	.byte	0x04, 0x1e
        /*0042*/ 	.short	(.L_19 - .L_18)
.L_18:
        /*0044*/ 	.word	0x00000000


	//----- nvinfo : EIATTR_CBANK_PARAM_SIZE
	.align		4
.L_19:
        /*0048*/ 	.byte	0x03, 0x19
        /*004a*/ 	.short	0x0010


	//----- nvinfo : EIATTR_PARAM_CBANK
	.align		4
        /*004c*/ 	.byte	0x04, 0x0a
        /*004e*/ 	.short	(.L_21 - .L_20)
	.align		4
.L_20:
        /*0050*/ 	.word	index@(.nv.constant0._Z6kernelP6SpherePh)
        /*0054*/ 	.short	0x0380
        /*0056*/ 	.short	0x0010


	//----- nvinfo : EIATTR_SW_WAR
	.align		4
.L_21:
        /*0058*/ 	.byte	0x04, 0x36
        /*005a*/ 	.short	(.L_23 - .L_22)
.L_22:
        /*005c*/ 	.word	0x00000008
.L_23:


//--------------------- .nv.callgraph             --------------------------
	.section	.nv.callgraph,"",@"SHT_CUDA_CALLGRAPH"
	.align	4
	.sectionentsize	8
	.align		4
        /*0000*/ 	.word	0x00000000
	.align		4
        /*0004*/ 	.word	0xffffffff
	.align		4
        /*0008*/ 	.word	0x00000000
	.align		4
        /*000c*/ 	.word	0xfffffffe
	.align		4
        /*0010*/ 	.word	0x00000000
	.align		4
        /*0014*/ 	.word	0xfffffffd
	.align		4
        /*0018*/ 	.word	0x00000000
	.align		4
        /*001c*/ 	.word	0xfffffffc


//--------------------- .text._Z6kernelP6SpherePh --------------------------
	.section	.text._Z6kernelP6SpherePh,"ax",@progbits
	.align	128
        .global         _Z6kernelP6SpherePh
        .type           _Z6kernelP6SpherePh,@function
        .size           _Z6kernelP6SpherePh,(.L_x_57 - _Z6kernelP6SpherePh)
        .other          _Z6kernelP6SpherePh,@"STO_CUDA_ENTRY STV_DEFAULT"
_Z6kernelP6SpherePh:
.text._Z6kernelP6SpherePh:
[----:B------:R-:W-:Y:S08]  /*0000*/  LDC R1, c[0x0][0x37c] ;  /* 0x0000df00ff017b82 */ /* 0x000ff00000000800 */
[----:B------:R-:W0:Y:S01]  /*0010*/  S2UR UR5, SR_CTAID.X ;  /* 0x00000000000579c3 */ /* 0x000e220000002500 */
[----:B------:R-:W1:Y:S01]  /*0020*/  S2R R11, SR_TID.X ;  /* 0x00000000000b7919 */ /* 0x000e620000002100 */
[----:B------:R-:W2:Y:S01]  /*0030*/  LDCU.64 UR6, c[0x0][0x380] ;  /* 0x00007000ff0677ac */ /* 0x000ea20008000a00 */
[----:B------:R-:W-:Y:S01]  /*0040*/  HFMA2 R12, -RZ, RZ, 0, 0 ;  /* 0x00000000ff0c7431 */ /* 0x000fe200000001ff */
[----:B------:R-:W-:-:S02]  /*0050*/  MOV R10, 0xd09502f9 ;  /* 0xd09502f9000a7802 */ /* 0x000fc40000000f00 */
[----:B------:R-:W-:Y:S01]  /*0060*/  CS2R R8, SRZ ;  /* 0x0000000000087805 */ /* 0x000fe2000001ff00 */
[----:B------:R-:W3:Y:S01]  /*0070*/  LDCU.64 UR10, c[0x0][0x358] ;  /* 0x00006b00ff0a77ac */ /* 0x000ee20008000a00 */
[----:B--2---:R-:W-:Y:S02]  /*0080*/  UIADD3 UR6, UP0, UPT, UR6, 0x38, URZ ;  /* 0x0000003806067890 */ /* 0x004fe4000ff1e0ff */
[----:B0-----:R-:W-:Y:S02]  /*0090*/  USHF.L.U32 UR4, UR5, 0x8, URZ ;  /* 0x0000000805047899 */ /* 0x001fe400080006ff */
[----:B------:R-:W-:Y:S02]  /*00a0*/  USHF.R.U32.HI UR5, URZ, 0x3, UR5 ;  /* 0x00000003ff057899 */ /* 0x000fe40008011605 */
[----:B------:R-:W-:Y:S01]  /*00b0*/  IMAD.U32 R4, RZ, RZ, UR6 ;  /* 0x00000006ff047e24 */ /* 0x000fe2000f8e00ff */
[----:B------:R-:W-:Y:S02]  /*00c0*/  ULOP3.LUT UR4, UR4, 0x700, URZ, 0xc0, !UPT ;  /* 0x0000070004047892 */ /* 0x000fe4000f8ec0ff */
[----:B------:R-:W-:-:S02]  /*00d0*/  UIADD3.X UR7, UPT, UPT, URZ, UR7, URZ, UP0, !UPT ;  /* 0x00000007ff077290 */ /* 0x000fc400087fe4ff */
[----:B------:R-:W-:Y:S02]  /*00e0*/  UIADD3 UR8, UPT, UPT, UR5, -0x400, URZ ;  /* 0xfffffc0005087890 */ /* 0x000fe4000fffe0ff */
[----:B-1----:R-:W-:Y:S01]  /*00f0*/  IADD3 R11, PT, PT, R11, UR4, RZ ;  /* 0x000000040b0b7c10 */ /* 0x002fe2000fffe0ff */
[----:B------:R-:W-:Y:S01]  /*0100*/  UMOV UR4, URZ ;  /* 0x000000ff00047c82 */ /* 0x000fe20008000000 */
[----:B------:R-:W-:Y:S02]  /*0110*/  MOV R5, UR7 ;  /* 0x0000000700057c02 */ /* 0x000fe40008000f00 */
[----:B------:R-:W-:Y:S02]  /*0120*/  IADD3 R6, PT, PT, R11, -0x400, RZ ;  /* 0xfffffc000b067810 */ /* 0x000fe40007ffe0ff */
[----:B------:R-:W-:Y:S02]  /*0130*/  I2FP.F32.S32 R7, UR8 ;  /* 0x0000000800077c45 */ /* 0x000fe40008201400 */
[----:B---3--:R-:W-:-:S07]  /*0140*/  I2FP.F32.S32 R6, R6 ;  /* 0x0000000600067245 */ /* 0x008fce0000201400 */
.L_x_42:
[----:B------:R-:W2:Y:S04]  /*0150*/  LDG.E R2, desc[UR10][R4.64+-0x28] ;  /* 0xffffd80a04027981 */ /* 0x000ea8000c1e1900 */
[----:B------:R-:W3:Y:S04]  /*0160*/  LDG.E R3, desc[UR10][R4.64+-0x24] ;  /* 0xffffdc0a04037981 */ /* 0x000ee8000c1e1900 */
[----:B------:R-:W4:Y:S01]  /*0170*/  LDG.E R14, desc[UR10][R4.64+-0x2c] ;  /* 0xffffd40a040e7981 */ /* 0x000f22000c1e1900 */
[----:B------:R-:W-:Y:S01]  /*0180*/  UIADD3 UR4, UPT, UPT, UR4, 0x4, URZ ;  /* 0x0000000404047890 */ /* 0x000fe2000fffe0ff */
[----:B------:R-:W-:Y:S01]  /*0190*/  BSSY.RECONVERGENT B0, `(.L_x_0) ;  /* 0x0000039000007945 */ /* 0x000fe20003800200 */
[----:B------:R-:W-:-:S02]  /*01a0*/  MOV R13, 0xd09502f9 ;  /* 0xd09502f9000d7802 */ /* 0x000fc40000000f00 */
[----:B------:R-:W-:Y:S01]  /*01b0*/  UISETP.NE.AND UP0, UPT, UR4, 0x14, UPT ;  /* 0x000000140400788c */ /* 0x000fe2000bf05270 */
[----:B--2---:R-:W-:Y:S01]  /*01c0*/  FADD R2, R7, -R2 ;  /* 0x8000000207027221 */ /* 0x004fe20000000000 */
[----:B---3--:R-:W-:-:S03]  /*01d0*/  FADD R3, R6, -R3 ;  /* 0x8000000306037221 */ /* 0x008fc60000000000 */
[----:B------:R-:W-:Y:S01]  /*01e0*/  FMUL R15, R2, R2 ;  /* 0x00000002020f7220 */ /* 0x000fe20000400000 */
[----:B------:R-:W-:Y:S01]  /*01f0*/  FMUL R2, R3, R3 ;  /* 0x0000000303027220 */ /* 0x000fe20000400000 */
[----:B----4-:R-:W-:-:S03]  /*0200*/  FMUL R14, R14, R14 ;  /* 0x0000000e0e0e7220 */ /* 0x010fc60000400000 */
[----:B------:R-:W-:-:S05]  /*0210*/  FADD R3, R15, R2 ;  /* 0x000000020f037221 */ /* 0x000fca0000000000 */
[----:B------:R-:W-:-:S13]  /*0220*/  FSETP.GEU.AND P0, PT, R3, R14, PT ;  /* 0x0000000e0300720b */ /* 0x000fda0003f0e000 */
[----:B------:R-:W-:Y:S05]  /*0230*/  @P0 BRA `(.L_x_1) ;  /* 0x0000000000b80947 */ /* 0x000fea0003800000 */
[----:B------:R-:W-:Y:S01]  /*0240*/  FADD R0, -R15, R14 ;  /* 0x0000000e0f007221 */ /* 0x000fe20000000100 */
[----:B------:R-:W-:Y:S03]  /*0250*/  BSSY.RECONVERGENT B1, `(.L_x_2) ;  /* 0x000000e000017945 */ /* 0x000fe60003800200 */
[----:B------:R-:W-:-:S04]  /*0260*/  FADD R0, -R2, R0 ;  /* 0x0000000002007221 */ /* 0x000fc80000000100 */
[----:B------:R0:W1:Y:S01]  /*0270*/  MUFU.RSQ R3, R0 ;  /* 0x0000000000037308 */ /* 0x0000620000001400 */
[----:B------:R-:W-:-:S04]  /*0280*/  IADD3 R2, PT, PT, R0, -0xd000000, RZ ;  /* 0xf300000000027810 */ /* 0x000fc80007ffe0ff */
[----:B------:R-:W-:-:S13]  /*0290*/  ISETP.GT.U32.AND P0, PT, R2, 0x727fffff, PT ;  /* 0x727fffff0200780c */ /* 0x000fda0003f04070 */
[----:B01----:R-:W-:Y:S05]  /*02a0*/  @!P0 BRA `(.L_x_3) ;  /* 0x0000000000108947 */ /* 0x003fea0003800000 */
[----:B------:R-:W-:-:S07]  /*02b0*/  MOV R18, 0x2d0 ;  /* 0x000002d000127802 */ /* 0x000fce0000000f00 */
[----:B------:R-:W-:Y:S05]  /*02c0*/  CALL.REL.NOINC `($__internal_0_$__cuda_sm20_sqrt_rn_f32_slowpath) ;  /* 0x0000001000407944 */ /* 0x000fea0003c00000 */
[----:B------:R-:W-:Y:S01]  /*02d0*/  MOV R13, R0 ;  /* 0x00000000000d7202 */ /* 0x000fe20000000f00 */
[----:B------:R-:W-:Y:S06]  /*02e0*/  BRA `(.L_x_4) ;  /* 0x0000000000107947 */ /* 0x000fec0003800000 */
.L_x_3:
[----:B------:R-:W-:Y:S01]  /*02f0*/  FMUL.FTZ R13, R0, R3 ;  /* 0x00000003000d7220 */ /* 0x000fe20000410000 */
[----:B------:R-:W-:-:S03]  /*0300*/  FMUL.FTZ R2, R3, 0.5 ;  /* 0x3f00000003027820 */ /* 0x000fc60000410000 */
[----:B------:R-:W-:-:S04]  /*0310*/  FFMA R0, -R13, R13, R0 ;  /* 0x0000000d0d007223 */ /* 0x000fc80000000100 */
[----:B------:R-:W-:-:S07]  /*0320*/  FFMA R13, R0, R2, R13 ;  /* 0x00000002000d7223 */ /* 0x000fce000000000d */
.L_x_4:
[----:B------:R-:W-:Y:S05]  /*0330*/  BSYNC.RECONVERGENT B1 ;  /* 0x0000000000017941 */ /* 0x000fea0003800200 */
.L_x_2:
[----:B------:R-:W-:Y:S01]  /*0340*/  VIADD R0, R14, 0xf3000000 ;  /* 0xf30000000e007836 */ /* 0x000fe20000000000 */
[----:B------:R0:W1:Y:S04]  /*0350*/  MUFU.RSQ R15, R14 ;  /* 0x0000000e000f7308 */ /* 0x0000680000001400 */
[----:B------:R-:W-:-:S13]  /*0360*/  ISETP.GT.U32.AND P0, PT, R0, 0x727fffff, PT ;  /* 0x727fffff0000780c */ /* 0x000fda0003f04070 */
[----:B01----:R-:W-:Y:S05]  /*0370*/  @!P0 BRA `(.L_x_5) ;  /* 0x00000000001c8947 */ /* 0x003fea0003800000 */
[----:B------:R-:W-:Y:S01]  /*0380*/  BSSY.RECONVERGENT B1, `(.L_x_6) ;  /* 0x0000004000017945 */ /* 0x000fe20003800200 */
[----:B------:R-:W-:Y:S02]  /*0390*/  MOV R0, R14 ;  /* 0x0000000e00007202 */ /* 0x000fe40000000f00 */
[----:B------:R-:W-:-:S07]  /*03a0*/  MOV R18, 0x3c0 ;  /* 0x000003c000127802 */ /* 0x000fce0000000f00 */
[----:B------:R-:W-:Y:S05]  /*03b0*/  CALL.REL.NOINC `($__internal_0_$__cuda_sm20_sqrt_rn_f32_slowpath) ;  /* 0x0000001000047944 */ /* 0x000fea0003c00000 */
[----:B------:R-:W-:Y:S05]  /*03c0*/  BSYNC.RECONVERGENT B1 ;  /* 0x0000000000017941 */ /* 0x000fea0003800200 */
.L_x_6:
[----:B------:R-:W-:Y:S01]  /*03d0*/  MOV R3, R0 ;  /* 0x0000000000037202 */ /* 0x000fe20000000f00 */
[----:B------:R-:W-:Y:S06]  /*03e0*/  BRA `(.L_x_7) ;  /* 0x0000000000107947 */ /* 0x000fec0003800000 */
.L_x_5:
[----:B------:R-:W-:Y:S01]  /*03f0*/  FMUL.FTZ R3, R14, R15 ;  /* 0x0000000f0e037220 */ /* 0x000fe20000410000 */
[----:B------:R-:W-:-:S03]  /*0400*/  FMUL.FTZ R0, R15, 0.5 ;  /* 0x3f0000000f007820 */ /* 0x000fc60000410000 */
[----:B------:R-:W-:-:S04]  /*0410*/  FFMA R14, -R3, R3, R14 ;  /* 0x00000003030e7223 */ /* 0x000fc8000000010e */
[----:B------:R-:W-:-:S07]  /*0420*/  FFMA R3, R14, R0, R3 ;  /* 0x000000000e037223 */ /* 0x000fce0000000003 */
.L_x_7:
[----:B------:R-:W0:Y:S01]  /*0430*/  MUFU.RCP R0, R3 ;  /* 0x0000000300007308 */ /* 0x000e220000001000 */
[----:B------:R-:W-:Y:S07]  /*0440*/  BSSY.RECONVERGENT B1, `(.L_x_8) ;  /* 0x000000b000017945 */ /* 0x000fee0003800200 */
[----:B------:R-:W1:Y:S01]  /*0450*/  FCHK P0, R13, R3 ;  /* 0x000000030d007302 */ /* 0x000e620000000000 */
[----:B0-----:R-:W-:-:S04]  /*0460*/  FFMA R15, R0, -R3, 1 ;  /* 0x3f800000000f7423 */ /* 0x001fc80000000803 */
[----:B------:R-:W-:-:S04]  /*0470*/  FFMA R0, R0, R15, R0 ;  /* 0x0000000f00007223 */ /* 0x000fc80000000000 */
[----:B------:R-:W-:-:S04]  /*0480*/  FFMA R2, R0, R13, RZ ;  /* 0x0000000d00027223 */ /* 0x000fc800000000ff */
[----:B------:R-:W-:-:S04]  /*0490*/  FFMA R15, R2, -R3, R13 ;  /* 0x80000003020f7223 */ /* 0x000fc8000000000d */
[----:B------:R-:W-:Y:S01]  /*04a0*/  FFMA R0, R0, R15, R2 ;  /* 0x0000000f00007223 */ /* 0x000fe20000000002 */
[----:B-1----:R-:W-:Y:S06]  /*04b0*/  @!P0 BRA `(.L_x_9) ;  /* 0x00000000000c8947 */ /* 0x002fec0003800000 */
[----:B------:R-:W-:Y:S02]  /*04c0*/  MOV R0, R13 ;  /* 0x0000000d00007202 */ /* 0x000fe40000000f00 */
[----:B------:R-:W-:-:S07]  /*04d0*/  MOV R2, 0x4f0 ;  /* 0x000004f000027802 */ /* 0x000fce0000000f00 */
[----:B------:R-:W-:Y:S05]  /*04e0*/  CALL.REL.NOINC `($__internal_1_$__cuda_sm3x_div_rn_noftz_f32_slowpath) ;  /* 0x0000001000147944 */ /* 0x000fea0003c00000 */
.L_x_9:
[----:B------:R-:W-:Y:S05]  /*04f0*/  BSYNC.RECONVERGENT B1 ;  /* 0x0000000000017941 */ /* 0x000fea0003800200 */
.L_x_8:
[----:B------:R-:W2:Y:S02]  /*0500*/  LDG.E R2, desc[UR10][R4.64+-0x20] ;  /* 0xffffe00a04027981 */ /* 0x000ea4000c1e1900 */
[----:B--2---:R-:W-:-:S07]  /*0510*/  FADD R13, R2, R13 ;  /* 0x0000000d020d7221 */ /* 0x004fce0000000000 */
.L_x_1:
[----:B------:R-:W-:Y:S05]  /*0520*/  BSYNC.RECONVERGENT B0 ;  /* 0x0000000000007941 */ /* 0x000fea0003800200 */
.L_x_0:
[----:B------:R-:W2:Y:S04]  /*0530*/  LDG.E R2, desc[UR10][R4.64+-0xc] ;  /* 0xfffff40a04027981 */ /* 0x000ea8000c1e1900 */
[----:B------:R-:W3:Y:S01]  /*0540*/  LDG.E R19, desc[UR10][R4.64+-0x8] ;  /* 0xfffff80a04137981 */ /* 0x000ee2000c1e1900 */
[----:B------:R-:W-:-:S03]  /*0550*/  FSETP.GT.AND P0, PT, R13, R10, PT ;  /* 0x0000000a0d00720b */ /* 0x000fc60003f04000 */
[----:B------:R-:W4:Y:S10]  /*0560*/  LDG.E R14, desc[UR10][R4.64+-0x10] ;  /* 0xfffff00a040e7981 */ /* 0x000f34000c1e1900 */
[----:B------:R-:W5:Y:S04]  /*0570*/  @P0 LDG.E R3, desc[UR10][R4.64+-0x38] ;  /* 0xffffc80a04030981 */ /* 0x000f68000c1e1900 */
[----:B------:R-:W5:Y:S04]  /*0580*/  @P0 LDG.E R15, desc[UR10][R4.64+-0x30] ;  /* 0xffffd00a040f0981 */ /* 0x000f68000c1e1900 */
[----:B------:R-:W5:Y:S01]  /*0590*/  @P0 LDG.E R17, desc[UR10][R4.64+-0x34] ;  /* 0xffffcc0a04110981 */ /* 0x000f62000c1e1900 */
[----:B------:R-:W-:Y:S01]  /*05a0*/  BSSY.RECONVERGENT B0, `(.L_x_10) ;  /* 0x000003c000007945 */ /* 0x000fe20003800200 */
[----:B------:R-:W-:Y:S01]  /*05b0*/  @P0 MOV R10, R13 ;  /* 0x0000000d000a0202 */ /* 0x000fe20000000f00 */
[----:B------:R-:W-:-:S02]  /*05c0*/  IMAD.MOV.U32 R13, RZ, RZ, -0x2f6afd07 ;  /* 0xd09502f9ff0d7424 */ /* 0x000fc400078e00ff */
[----:B--2---:R-:W-:Y:S01]  /*05d0*/  FADD R2, R7, -R2 ;  /* 0x8000000207027221 */ /* 0x004fe20000000000 */
[----:B---3--:R-:W-:-:S03]  /*05e0*/  FADD R19, R6, -R19 ;  /* 0x8000001306137221 */ /* 0x008fc60000000000 */
[----:B------:R-:W-:Y:S01]  /*05f0*/  FMUL R21, R2, R2 ;  /* 0x0000000202157220 */ /* 0x000fe20000400000 */
[----:B------:R-:W-:Y:S01]  /*0600*/  FMUL R2, R19, R19 ;  /* 0x0000001313027220 */ /* 0x000fe20000400000 */
[----:B----4-:R-:W-:-:S03]  /*0610*/  FMUL R14, R14, R14 ;  /* 0x0000000e0e0e7220 */ /* 0x010fc60000400000 */
[----:B------:R-:W-:-:S05]  /*0620*/  FADD R19, R21, R2 ;  /* 0x0000000215137221 */ /* 0x000fca0000000000 */
[----:B------:R-:W-:Y:S01]  /*0630*/  FSETP.GEU.AND P1, PT, R19, R14, PT ;  /* 0x0000000e1300720b */ /* 0x000fe20003f2e000 */
[C---:B-----5:R-:W-:Y:S01]  /*0640*/  @P0 FMUL R8, R0.reuse, R3 ;  /* 0x0000000300080220 */ /* 0x060fe20000400000 */
[C---:B------:R-:W-:Y:S01]  /*0650*/  @P0 FMUL R9, R0.reuse, R15 ;  /* 0x0000000f00090220 */ /* 0x040fe20000400000 */
[----:B------:R-:W-:-:S10]  /*0660*/  @P0 FMUL R12, R0, R17 ;  /* 0x00000011000c0220 */ /* 0x000fd40000400000 */
        /* <DEDUP_REMOVED lines=12> */
.L_x_13:
[----:B------:R-:W-:Y:S01]  /*0730*/  FMUL.FTZ R13, R0, R3 ;  /* 0x00000003000d7220 */ /* 0x000fe20000410000 */
[----:B------:R-:W-:-:S03]  /*0740*/  FMUL.FTZ R2, R3, 0.5 ;  /* 0x3f00000003027820 */ /* 0x000fc60000410000 */
[----:B------:R-:W-:-:S04]  /*0750*/  FFMA R0, -R13, R13, R0 ;  /* 0x0000000d0d007223 */ /* 0x000fc80000000100 */
[----:B------:R-:W-:-:S07]  /*0760*/  FFMA R13, R0, R2, R13 ;  /* 0x00000002000d7223 */ /* 0x000fce000000000d */
.L_x_14:
[----:B------:R-:W-:Y:S05]  /*0770*/  BSYNC.RECONVERGENT B1 ;  /* 0x0000000000017941 */ /* 0x000fea0003800200 */
.L_x_12:
[----:B------:R-:W-:Y:S01]  /*0780*/  IADD3 R0, PT, PT, R14, -0xd000000, RZ ;  /* 0xf30000000e007810 */ /* 0x000fe20007ffe0ff */
[----:B------:R0:W1:Y:S03]  /*0790*/  MUFU.RSQ R15, R14 ;  /* 0x0000000e000f7308 */ /* 0x0000660000001400 */
[----:B------:R-:W-:-:S13]  /*07a0*/  ISETP.GT.U32.AND P0, PT, R0, 0x727fffff, PT ;  /* 0x727fffff0000780c */ /* 0x000fda0003f04070 */
[----:B0-----:R-:W-:Y:S05]  /*07b0*/  @!P0 BRA `(.L_x_15) ;  /* 0x00000000001c8947 */ /* 0x001fea0003800000 */
[----:B------:R-:W-:Y:S01]  /*07c0*/  BSSY.RECONVERGENT B1, `(.L_x_16) ;  /* 0x0000004000017945 */ /* 0x000fe20003800200 */
[----:B------:R-:W-:Y:S02]  /*07d0*/  MOV R0, R14 ;  /* 0x0000000e00007202 */ /* 0x000fe40000000f00 */
[----:B------:R-:W-:-:S07]  /*07e0*/  MOV R18, 0x800 ;  /* 0x0000080000127802 */ /* 0x000fce0000000f00 */
[----:B-1----:R-:W-:Y:S05]  /*07f0*/  CALL.REL.NOINC `($__internal_0_$__cuda_sm20_sqrt_rn_f32_slowpath) ;  /* 0x0000000800f47944 */ /* 0x002fea0003c00000 */
[----:B------:R-:W-:Y:S05]  /*0800*/  BSYNC.RECONVERGENT B1 ;  /* 0x0000000000017941 */ /* 0x000fea0003800200 */
.L_x_16:
[----:B------:R-:W-:Y:S01]  /*0810*/  IMAD.MOV.U32 R3, RZ, RZ, R0 ;  /* 0x000000ffff037224 */ /* 0x000fe200078e0000 */
[----:B------:R-:W-:Y:S06]  /*0820*/  BRA `(.L_x_17) ;  /* 0x0000000000107947 */ /* 0x000fec0003800000 */
.L_x_15:
[----:B-1----:R-:W-:Y:S01]  /*0830*/  FMUL.FTZ R3, R14, R15 ;  /* 0x0000000f0e037220 */ /* 0x002fe20000410000 */
[----:B------:R-:W-:-:S03]  /*0840*/  FMUL.FTZ R0, R15, 0.5 ;  /* 0x3f0000000f007820 */ /* 0x000fc60000410000 */
[----:B------:R-:W-:-:S04]  /*0850*/  FFMA R14, -R3, R3, R14 ;  /* 0x00000003030e7223 */ /* 0x000fc8000000010e */
[----:B------:R-:W-:-:S07]  /*0860*/  FFMA R3, R14, R0, R3 ;  /* 0x000000000e037223 */ /* 0x000fce0000000003 */
.L_x_17:
        /* <DEDUP_REMOVED lines=12> */
.L_x_19:
[----:B------:R-:W-:Y:S05]  /*0930*/  BSYNC.RECONVERGENT B1 ;  /* 0x0000000000017941 */ /* 0x000fea0003800200 */
.L_x_18:
[----:B------:R-:W2:Y:S02]  /*0940*/  LDG.E R2, desc[UR10][R4.64+-0x4] ;  /* 0xfffffc0a04027981 */ /* 0x000ea4000c1e1900 */
[----:B--2---:R-:W-:-:S07]  /*0950*/  FADD R13, R2, R13 ;  /* 0x0000000d020d7221 */ /* 0x004fce0000000000 */
.L_x_11:
[----:B------:R-:W-:Y:S05]  /*0960*/  BSYNC.RECONVERGENT B0 ;  /* 0x0000000000007941 */ /* 0x000fea0003800200 */
.L_x_10:
[----:B------:R-:W2:Y:S04]  /*0970*/  LDG.E R2, desc[UR10][R4.64+0x10] ;  /* 0x0000100a04027981 */ /* 0x000ea8000c1e1900 */
[----:B------:R-:W3:Y:S01]  /*0980*/  LDG.E R19, desc[UR10][R4.64+0x14] ;  /* 0x0000140a04137981 */ /* 0x000ee2000c1e1900 */
[----:B------:R-:W-:-:S03]  /*0990*/  FSETP.GT.AND P0, PT, R13, R10, PT ;  /* 0x0000000a0d00720b */ /* 0x000fc60003f04000 */
[----:B------:R-:W4:Y:S10]  /*09a0*/  LDG.E R14, desc[UR10][R4.64+0xc] ;  /* 0x00000c0a040e7981 */ /* 0x000f34000c1e1900 */
[----:B------:R-:W5:Y:S04]  /*09b0*/  @P0 LDG.E R3, desc[UR10][R4.64+-0x1c] ;  /* 0xffffe40a04030981 */ /* 0x000f68000c1e1900 */
[----:B------:R-:W5:Y:S04]  /*09c0*/  @P0 LDG.E R15, desc[UR10][R4.64+-0x14] ;  /* 0xffffec0a040f0981 */ /* 0x000f68000c1e1900 */
[----:B------:R-:W5:Y:S01]  /*09d0*/  @P0 LDG.E R17, desc[UR10][R4.64+-0x18] ;  /* 0xffffe80a04110981 */ /* 0x000f62000c1e1900 */
[----:B------:R-:W-:Y:S01]  /*09e0*/  @P0 MOV R10, R13 ;  /* 0x0000000d000a0202 */ /* 0x000fe20000000f00 */
[----:B------:R-:W-:Y:S01]  /*09f0*/  BSSY.RECONVERGENT B0, `(.L_x_20) ;  /* 0x000003b000007945 */ /* 0x000fe20003800200 */
[----:B------:R-:W-:-:S02]  /*0a00*/  HFMA2 R13, -RZ, RZ, -36.65625, 4.5359134674072265625e-05 ;  /* 0xd09502f9ff0d7431 */ /* 0x000fc400000001ff */
        /* <DEDUP_REMOVED lines=20> */
[----:B------:R-:W-:Y:S01]  /*0b50*/  IMAD.MOV.U32 R13, RZ, RZ, R0 ;  /* 0x000000ffff0d7224 */ /* 0x000fe200078e0000 */
[----:B------:R-:W-:Y:S06]  /*0b60*/  BRA `(.L_x_24) ;  /* 0x0000000000107947 */ /* 0x000fec0003800000 */
.L_x_23:
[----:B------:R-:W-:Y:S01]  /*0b70*/  FMUL.FTZ R13, R0, R3 ;  /* 0x00000003000d7220 */ /* 0x000fe20000410000 */
[----:B------:R-:W-:-:S03]  /*0b80*/  FMUL.FTZ R2, R3, 0.5 ;  /* 0x3f00000003027820 */ /* 0x000fc60000410000 */
[----:B------:R-:W-:-:S04]  /*0b90*/  FFMA R0, -R13, R13, R0 ;  /* 0x0000000d0d007223 */ /* 0x000fc80000000100 */
[----:B------:R-:W-:-:S07]  /*0ba0*/  FFMA R13, R0, R2, R13 ;  /* 0x00000002000d7223 */ /* 0x000fce000000000d */
.L_x_24:
[----:B------:R-:W-:Y:S05]  /*0bb0*/  BSYNC.RECONVERGENT B1 ;  /* 0x0000000000017941 */ /* 0x000fea0003800200 */
.L_x_22:
        /* <DEDUP_REMOVED lines=9> */
.L_x_26:
[----:B------:R-:W-:Y:S01]  /*0c50*/  MOV R3, R0 ;  /* 0x0000000000037202 */ /* 0x000fe20000000f00 */
[----:B------:R-:W-:Y:S06]  /*0c60*/  BRA `(.L_x_27) ;  /* 0x0000000000107947 */ /* 0x000fec0003800000 */
.L_x_25:
[----:B-1----:R-:W-:Y:S01]  /*0c70*/  FMUL.FTZ R3, R14, R15 ;  /* 0x0000000f0e037220 */ /* 0x002fe20000410000 */
[----:B------:R-:W-:-:S03]  /*0c80*/  FMUL.FTZ R0, R15, 0.5 ;  /* 0x3f0000000f007820 */ /* 0x000fc60000410000 */
[----:B------:R-:W-:-:S04]  /*0c90*/  FFMA R14, -R3, R3, R14 ;  /* 0x00000003030e7223 */ /* 0x000fc8000000010e */
[----:B------:R-:W-:-:S07]  /*0ca0*/  FFMA R3, R14, R0, R3 ;  /* 0x000000000e037223 */ /* 0x000fce0000000003 */
.L_x_27:
        /* <DEDUP_REMOVED lines=12> */
.L_x_29:
[----:B------:R-:W-:Y:S05]  /*0d70*/  BSYNC.RECONVERGENT B1 ;  /* 0x0000000000017941 */ /* 0x000fea0003800200 */
.L_x_28:
[----:B------:R-:W2:Y:S02]  /*0d80*/  LDG.E R2, desc[UR10][R4.64+0x18] ;  /* 0x0000180a04027981 */ /* 0x000ea4000c1e1900 */
[----:B--2---:R-:W-:-:S07]  /*0d90*/  FADD R13, R2, R13 ;  /* 0x0000000d020d7221 */ /* 0x004fce0000000000 */
.L_x_21:
[----:B------:R-:W-:Y:S05]  /*0da0*/  BSYNC.RECONVERGENT B0 ;  /* 0x0000000000007941 */ /* 0x000fea0003800200 */
.L_x_20:
[----:B------:R-:W2:Y:S04]  /*0db0*/  LDG.E R2, desc[UR10][R4.64+0x2c] ;  /* 0x00002c0a04027981 */ /* 0x000ea8000c1e1900 */
[----:B------:R-:W3:Y:S01]  /*0dc0*/  LDG.E R19, desc[UR10][R4.64+0x30] ;  /* 0x0000300a04137981 */ /* 0x000ee2000c1e1900 */
[----:B------:R-:W-:-:S03]  /*0dd0*/  FSETP.GT.AND P0, PT, R13, R10, PT ;  /* 0x0000000a0d00720b */ /* 0x000fc60003f04000 */
[----:B------:R-:W4:Y:S10]  /*0de0*/  LDG.E R14, desc[UR10][R4.64+0x28] ;  /* 0x0000280a040e7981 */ /* 0x000f34000c1e1900 */
[----:B------:R-:W5:Y:S04]  /*0df0*/  @P0 LDG.E R3, desc[UR10][R4.64] ;  /* 0x0000000a04030981 */ /* 0x000f68000c1e1900 */
[----:B------:R-:W5:Y:S04]  /*0e00*/  @P0 LDG.E R15, desc[UR10][R4.64+0x8] ;  /* 0x0000080a040f0981 */ /* 0x000f68000c1e1900 */
[----:B------:R-:W5:Y:S01]  /*0e10*/  @P0 LDG.E R17, desc[UR10][R4.64+0x4] ;  /* 0x0000040a04110981 */ /* 0x000f62000c1e1900 */
[----:B------:R-:W-:Y:S01]  /*0e20*/  @P0 IMAD.MOV.U32 R10, RZ, RZ, R13 ;  /* 0x000000ffff0a0224 */ /* 0x000fe200078e000d */
        /* <DEDUP_REMOVED lines=24> */
.L_x_33:
[----:B------:R-:W-:Y:S01]  /*0fb0*/  FMUL.FTZ R13, R0, R3 ;  /* 0x00000003000d7220 */ /* 0x000fe20000410000 */
[----:B------:R-:W-:-:S03]  /*0fc0*/  FMUL.FTZ R2, R3, 0.5 ;  /* 0x3f00000003027820 */ /* 0x000fc60000410000 */
[----:B------:R-:W-:-:S04]  /*0fd0*/  FFMA R0, -R13, R13, R0 ;  /* 0x0000000d0d007223 */ /* 0x000fc80000000100 */
[----:B------:R-:W-:-:S07]  /*0fe0*/  FFMA R13, R0, R2, R13 ;  /* 0x00000002000d7223 */ /* 0x000fce000000000d */
.L_x_34:
[----:B------:R-:W-:Y:S05]  /*0ff0*/  BSYNC.RECONVERGENT B1 ;  /* 0x0000000000017941 */ /* 0x000fea0003800200 */
.L_x_32:
[----:B------:R-:W-:Y:S01]  /*1000*/  IADD3 R0, PT, PT, R14, -0xd000000, RZ ;  /* 0xf30000000e007810 */ /* 0x000fe20007ffe0ff */
[----:B------:R0:W1:Y:S03]  /*1010*/  MUFU.RSQ R15, R14 ;  /* 0x0000000e000f7308 */ /* 0x0000660000001400 */
[----:B------:R-:W-:-:S13]  /*1020*/  ISETP.GT.U32.AND P0, PT, R0, 0x727fffff, PT ;  /* 0x727fffff0000780c */ /* 0x000fda0003f04070 */
[----:B0-----:R-:W-:Y:S05]  /*1030*/  @!P0 BRA `(.L_x_35) ;  /* 0x00000000001c8947 */ /* 0x001fea0003800000 */
[----:B------:R-:W-:Y:S01]  /*1040*/  BSSY.RECONVERGENT B1, `(.L_x_36) ;  /* 0x0000004000017945 */ /* 0x000fe20003800200 */
[----:B------:R-:W-:Y:S01]  /*1050*/  IMAD.MOV.U32 R0, RZ, RZ, R14 ;  /* 0x000000ffff007224 */ /* 0x000fe200078e000e */
[----:B------:R-:W-:-:S07]  /*1060*/  MOV R18, 0x1080 ;  /* 0x0000108000127802 */ /* 0x000fce0000000f00 */
[----:B-1----:R-:W-:Y:S05]  /*1070*/  CALL.REL.NOINC `($__internal_0_$__cuda_sm20_sqrt_rn_f32_slowpath) ;  /* 0x0000000000d47944 */ /* 0x002fea0003c00000 */
[----:B------:R-:W-:Y:S05]  /*1080*/  BSYNC.RECONVERGENT B1 ;  /* 0x0000000000017941 */ /* 0x000fea0003800200 */
.L_x_36:
[----:B------:R-:W-:Y:S01]  /*1090*/  MOV R3, R0 ;  /* 0x0000000000037202 */ /* 0x000fe20000000f00 */
[----:B------:R-:W-:Y:S06]  /*10a0*/  BRA `(.L_x_37) ;  /* 0x0000000000107947 */ /* 0x000fec0003800000 */
.L_x_35:
[----:B-1----:R-:W-:Y:S01]  /*10b0*/  FMUL.FTZ R3, R14, R15 ;  /* 0x0000000f0e037220 */ /* 0x002fe20000410000 */
[----:B------:R-:W-:-:S03]  /*10c0*/  FMUL.FTZ R0, R15, 0.5 ;  /* 0x3f0000000f007820 */ /* 0x000fc60000410000 */
[----:B------:R-:W-:-:S04]  /*10d0*/  FFMA R14, -R3, R3, R14 ;  /* 0x00000003030e7223 */ /* 0x000fc8000000010e */
[----:B------:R-:W-:-:S07]  /*10e0*/  FFMA R3, R14, R0, R3 ;  /* 0x000000000e037223 */ /* 0x000fce0000000003 */
.L_x_37:
        /* <DEDUP_REMOVED lines=12> */
.L_x_39:
[----:B------:R-:W-:Y:S05]  /*11b0*/  BSYNC.RECONVERGENT B1 ;  /* 0x0000000000017941 */ /* 0x000fea0003800200 */
.L_x_38:
[----:B------:R-:W2:Y:S02]  /*11c0*/  LDG.E R2, desc[UR10][R4.64+0x34] ;  /* 0x0000340a04027981 */ /* 0x000ea4000c1e1900 */
[----:B--2---:R-:W-:-:S07]  /*11d0*/  FADD R13, R2, R13 ;  /* 0x0000000d020d7221 */ /* 0x004fce0000000000 */
.L_x_31:
[----:B------:R-:W-:Y:S05]  /*11e0*/  BSYNC.RECONVERGENT B0 ;  /* 0x0000000000007941 */ /* 0x000fea0003800200 */
.L_x_30:
[----:B------:R-:W-:Y:S01]  /*11f0*/  FSETP.GT.AND P0, PT, R13, R10, PT ;  /* 0x0000000a0d00720b */ /* 0x000fe20003f04000 */
[----:B------:R-:W-:-:S12]  /*1200*/  BSSY.RECONVERGENT B0, `(.L_x_40) ;  /* 0x0000009000007945 */ /* 0x000fd80003800200 */
[----:B------:R-:W-:Y:S05]  /*1210*/  @!P0 BRA `(.L_x_41) ;  /* 0x00000000001c8947 */ /* 0x000fea0003800000 */
[----:B------:R-:W2:Y:S04]  /*1220*/  LDG.E R3, desc[UR10][R4.64+0x1c] ;  /* 0x00001c0a04037981 */ /* 0x000ea8000c1e1900 */
[----:B------:R-:W3:Y:S04]  /*1230*/  LDG.E R9, desc[UR10][R4.64+0x24] ;  /* 0x0000240a04097981 */ /* 0x000ee8000c1e1900 */
[----:B------:R-:W4:Y:S01]  /*1240*/  LDG.E R15, desc[UR10][R4.64+0x20] ;  /* 0x0000200a040f7981 */ /* 0x000f22000c1e1900 */
[----:B------:R-:W-:Y:S01]  /*1250*/  MOV R10, R13 ;  /* 0x0000000d000a7202 */ /* 0x000fe20000000f00 */
[C---:B--2---:R-:W-:Y:S01]  /*1260*/  FMUL R8, R0.reuse, R3 ;  /* 0x0000000300087220 */ /* 0x044fe20000400000 */
[C---:B---3--:R-:W-:Y:S01]  /*1270*/  FMUL R9, R0.reuse, R9 ;  /* 0x0000000900097220 */ /* 0x048fe20000400000 */
[----:B----4-:R-:W-:-:S07]  /*1280*/  FMUL R12, R0, R15 ;  /* 0x0000000f000c7220 */ /* 0x010fce0000400000 */
.L_x_41:
[----:B------:R-:W-:Y:S05]  /*1290*/  BSYNC.RECONVERGENT B0 ;  /* 0x0000000000007941 */ /* 0x000fea0003800200 */
.L_x_40:
[----:B------:R-:W-:-:S04]  /*12a0*/  IADD3 R4, P0, PT, R4, 0x70, RZ ;  /* 0x0000007004047810 */ /* 0x000fc80007f1e0ff */
[----:B------:R-:W-:Y:S01]  /*12b0*/  IADD3.X R5, PT, PT, RZ, R5, RZ, P0, !PT ;  /* 0x00000005ff057210 */ /* 0x000fe200007fe4ff */
[----:B------:R-:W-:Y:S08]  /*12c0*/  BRA.U UP0, `(.L_x_42) ;  /* 0xffffffed00a07547 */ /* 0x000ff0000b83ffff */
[----:B------:R-:W0:Y:S01]  /*12d0*/  LDCU.64 UR6, c[0x0][0x388] ;  /* 0x00007100ff0677ac */ /* 0x000e220008000a00 */
[----:B------:R-:W-:Y:S01]  /*12e0*/  FMUL R9, R9, 255 ;  /* 0x437f000009097820 */ /* 0x000fe20000400000 */
[----:B------:R-:W-:Y:S01]  /*12f0*/  FMUL R8, R8, 255 ;  /* 0x437f000008087820 */ /* 0x000fe20000400000 */
[----:B------:R-:W-:Y:S01]  /*1300*/  FMUL R12, R12, 255 ;  /* 0x437f00000c0c7820 */ /* 0x000fe20000400000 */
[----:B------:R-:W-:Y:S01]  /*1310*/  LEA R2, R11, UR5, 0xb ;  /* 0x000000050b027c11 */ /* 0x000fe2000f8e58ff */
[----:B------:R-:W-:Y:S01]  /*1320*/  HFMA2 R0, -RZ, RZ, 0, 1.5199184417724609375e-05 ;  /* 0x000000ffff007431 */ /* 0x000fe200000001ff */
[----:B------:R-:W1:Y:S08]  /*1330*/  F2I.TRUNC.NTZ R5, R8 ;  /* 0x0000000800057305 */ /* 0x000e70000020f100 */
[----:B------:R-:W2:Y:S01]  /*1340*/  F2I.TRUNC.NTZ R9, R9 ;  /* 0x0000000900097305 */ /* 0x000ea2000020f100 */
[----:B0-----:R-:W-:-:S07]  /*1350*/  LEA R2, P0, R2, UR6, 0x2 ;  /* 0x0000000602027c11 */ /* 0x001fce000f8010ff */
[----:B------:R-:W0:Y:S01]  /*1360*/  F2I.TRUNC.NTZ R7, R12 ;  /* 0x0000000c00077305 */ /* 0x000e22000020f100 */
[----:B------:R-:W-:-:S05]  /*1370*/  IMAD.X R3, RZ, RZ, UR7, P0 ;  /* 0x00000007ff037e24 */ /* 0x000fca00080e06ff */
[----:B-1----:R-:W-:Y:S04]  /*1380*/  STG.E.U8 desc[UR10][R2.64], R5 ;  /* 0x0000000502007986 */ /* 0x002fe8000c10110a */
[----:B--2---:R-:W-:Y:S04]  /*1390*/  STG.E.U8 desc[UR10][R2.64+0x1], R9 ;  /* 0x0000010902007986 */ /* 0x004fe8000c10110a */
[----:B------:R-:W-:Y:S04]  /*13a0*/  STG.E.U8 desc[UR10][R2.64+0x3], R0 ;  /* 0x0000030002007986 */ /* 0x000fe8000c10110a */
[----:B0-----:R-:W-:Y:S01]  /*13b0*/  STG.E.U8 desc[UR10][R2.64+0x2], R7 ;  /* 0x0000020702007986 */ /* 0x001fe2000c10110a */
[----:B------:R-:W-:Y:S05]  /*13c0*/  EXIT ;  /* 0x000000000000794d */ /* 0x000fea0003800000 */
        .weak           $__internal_0_$__cuda_sm20_sqrt_rn_f32_slowpath
        .type           $__internal_0_$__cuda_sm20_sqrt_rn_f32_slowpath,@function
        .size           $__internal_0_$__cuda_sm20_sqrt_rn_f32_slowpath,($__internal_1_$__cuda_sm3x_div_rn_noftz_f32_slowpath - $__internal_0_$__cuda_sm20_sqrt_rn_f32_slowpath)
$__internal_0_$__cuda_sm20_sqrt_rn_f32_slowpath:
[----:B------:R-:W-:-:S13]  /*13d0*/  LOP3.LUT P0, RZ, R0, 0x7fffffff, RZ, 0xc0, !PT ;  /* 0x7fffffff00ff7812 */ /* 0x000fda000780c0ff */
[----:B------:R-:W-:Y:S01]  /*13e0*/  @!P0 MOV R2, R0 ;  /* 0x0000000000028202 */ /* 0x000fe20000000f00 */
[----:B------:R-:W-:Y:S06]  /*13f0*/  @!P0 BRA `(.L_x_43) ;  /* 0x0000000000408947 */ /* 0x000fec0003800000 */
[----:B------:R-:W-:-:S13]  /*1400*/  FSETP.GEU.FTZ.AND P0, PT, R0, RZ, PT ;  /* 0x000000ff0000720b */ /* 0x000fda0003f1e000 */
[----:B------:R-:W-:Y:S01]  /*1410*/  @!P0 MOV R2, 0x7fffffff ;  /* 0x7fffffff00028802 */ /* 0x000fe20000000f00 */
[----:B------:R-:W-:Y:S06]  /*1420*/  @!P0 BRA `(.L_x_43) ;  /* 0x0000000000348947 */ /* 0x000fec0003800000 */
[----:B------:R-:W-:-:S13]  /*1430*/  FSETP.GTU.FTZ.AND P0, PT, |R0|, +INF , PT ;  /* 0x7f8000000000780b */ /* 0x000fda0003f1c200 */
[----:B------:R-:W-:Y:S01]  /*1440*/  @P0 FADD.FTZ R2, R0, 1 ;  /* 0x3f80000000020421 */ /* 0x000fe20000010000 */
[----:B------:R-:W-:Y:S06]  /*1450*/  @P0 BRA `(.L_x_43) ;  /* 0x0000000000280947 */ /* 0x000fec0003800000 */
[----:B------:R-:W-:-:S13]  /*1460*/  FSETP.NEU.FTZ.AND P0, PT, |R0|, +INF , PT ;  /* 0x7f8000000000780b */ /* 0x000fda0003f1d200 */
[----:B------:R-:W-:-:S04]  /*1470*/  @P0 FFMA R3, R0, 1.84467440737095516160e+19, RZ ;  /* 0x5f80000000030823 */ /* 0x000fc800000000ff */
[----:B------:R-:W0:Y:S02]  /*1480*/  @P0 MUFU.RSQ R2, R3 ;  /* 0x0000000300020308 */ /* 0x000e240000001400 */
[----:B0-----:R-:W-:Y:S01]  /*1490*/  @P0 FMUL.FTZ R16, R3, R2 ;  /* 0x0000000203100220 */ /* 0x001fe20000410000 */
[----:B------:R-:W-:Y:S01]  /*14a0*/  @P0 FMUL.FTZ R17, R2, 0.5 ;  /* 0x3f00000002110820 */ /* 0x000fe20000410000 */
[----:B------:R-:W-:Y:S02]  /*14b0*/  @!P0 MOV R2, R0 ;  /* 0x0000000000028202 */ /* 0x000fe40000000f00 */
[----:B------:R-:W-:-:S04]  /*14c0*/  @P0 FADD.FTZ R15, -R16, -RZ ;  /* 0x800000ff100f0221 */ /* 0x000fc80000010100 */
[----:B------:R-:W-:-:S04]  /*14d0*/  @P0 FFMA R15, R16, R15, R3 ;  /* 0x0000000f100f0223 */ /* 0x000fc80000000003 */
[----:B------:R-:W-:-:S04]  /*14e0*/  @P0 FFMA R15, R15, R17, R16 ;  /* 0x000000110f0f0223 */ /* 0x000fc80000000010 */
[----:B------:R-:W-:-:S07]  /*14f0*/  @P0 FMUL.FTZ R2, R15, 2.3283064365386962891e-10 ;  /* 0x2f8000000f020820 */ /* 0x000fce0000410000 */
.L_x_43:
[----:B------:R-:W-:Y:S01]  /*1500*/  HFMA2 R3, -RZ, RZ, 0, 0 ;  /* 0x00000000ff037431 */ /* 0x000fe200000001ff */
[----:B------:R-:W-:Y:S01]  /*1510*/  MOV R0, R2 ;  /* 0x0000000200007202 */ /* 0x000fe20000000f00 */
[----:B------:R-:W-:-:S04]  /*1520*/  IMAD.MOV.U32 R2, RZ, RZ, R18 ;  /* 0x000000ffff027224 */ /* 0x000fc800078e0012 */
[----:B------:R-:W-:Y:S05]  /*1530*/  RET.REL.NODEC R2 `(_Z6kernelP6SpherePh) ;  /* 0xffffffe802b07950 */ /* 0x000fea0003c3ffff */
        .weak           $__internal_1_$__cuda_sm3x_div_rn_noftz_f32_slowpath
        .type           $__internal_1_$__cuda_sm3x_div_rn_noftz_f32_slowpath,@function
        .size           $__internal_1_$__cuda_sm3x_div_rn_noftz_f32_slowpath,(.L_x_57 - $__internal_1_$__cuda_sm3x_div_rn_noftz_f32_slowpath)
$__internal_1_$__cuda_sm3x_div_rn_noftz_f32_slowpath:
[----:B------:R-:W-:Y:S01]  /*1540*/  SHF.R.U32.HI R14, RZ, 0x17, R3 ;  /* 0x00000017ff0e7819 */ /* 0x000fe20000011603 */
[----:B------:R-:W-:Y:S01]  /*1550*/  BSSY.RECONVERGENT B2, `(.L_x_44) ;  /* 0x0000062000027945 */ /* 0x000fe20003800200 */
[----:B------:R-:W-:Y:S02]  /*1560*/  SHF.R.U32.HI R15, RZ, 0x17, R0 ;  /* 0x00000017ff0f7819 */ /* 0x000fe40000011600 */
[----:B------:R-:W-:Y:S02]  /*1570*/  LOP3.LUT R14, R14, 0xff, RZ, 0xc0, !PT ;  /* 0x000000ff0e0e7812 */ /* 0x000fe400078ec0ff */
[----:B------:R-:W-:Y:S02]  /*1580*/  LOP3.LUT R19, R15, 0xff, RZ, 0xc0, !PT ;  /* 0x000000ff0f137812 */ /* 0x000fe400078ec0ff */
[----:B------:R-:W-:Y:S02]  /*1590*/  IADD3 R17, PT, PT, R14, -0x1, RZ ;  /* 0xffffffff0e117810 */ /* 0x000fe40007ffe0ff */
[----:B------:R-:W-:-:S02]  /*15a0*/  IADD3 R16, PT, PT, R19, -0x1, RZ ;  /* 0xffffffff13107810 */ /* 0x000fc40007ffe0ff */
[----:B------:R-:W-:-:S04]  /*15b0*/  ISETP.GT.U32.AND P0, PT, R17, 0xfd, PT ;  /* 0x000000fd1100780c */ /* 0x000fc80003f04070 */
[----:B------:R-:W-:-:S13]  /*15c0*/  ISETP.GT.U32.OR P0, PT, R16, 0xfd, P0 ;  /* 0x000000fd1000780c */ /* 0x000fda0000704470 */
[----:B------:R-:W-:Y:S01]  /*15d0*/  @!P0 MOV R15, RZ ;  /* 0x000000ff000f8202 */ /* 0x000fe20000000f00 */
[----:B------:R-:W-:Y:S06]  /*15e0*/  @!P0 BRA `(.L_x_45) ;  /* 0x00000000005c8947 */ /* 0x000fec0003800000 */
[----:B------:R-:W-:Y:S02]  /*15f0*/  FSETP.GTU.FTZ.AND P0, PT, |R0|, +INF , PT ;  /* 0x7f8000000000780b */ /* 0x000fe40003f1c200 */
[----:B------:R-:W-:-:S04]  /*1600*/  FSETP.GTU.FTZ.AND P1, PT, |R3|, +INF , PT ;  /* 0x7f8000000300780b */ /* 0x000fc80003f3c200 */
[----:B------:R-:W-:-:S13]  /*1610*/  PLOP3.LUT P0, PT, P0, P1, PT, 0xf8, 0x8f ;  /* 0x00000000008f781c */ /* 0x000fda0000703f70 */
[----:B------:R-:W-:Y:S05]  /*1620*/  @P0 BRA `(.L_x_46) ;  /* 0x00000004004c0947 */ /* 0x000fea0003800000 */
[----:B------:R-:W-:-:S13]  /*1630*/  LOP3.LUT P0, RZ, R3, 0x7fffffff, R0, 0xc8, !PT ;  /* 0x7fffffff03ff7812 */ /* 0x000fda000780c800 */
[----:B------:R-:W-:Y:S05]  /*1640*/  @!P0 BRA `(.L_x_47) ;  /* 0x00000004003c8947 */ /* 0x000fea0003800000 */
[C---:B------:R-:W-:Y:S02]  /*1650*/  FSETP.NEU.FTZ.AND P2, PT, |R0|.reuse, +INF , PT ;  /* 0x7f8000000000780b */ /* 0x040fe40003f5d200 */
[----:B------:R-:W-:Y:S02]  /*1660*/  FSETP.NEU.FTZ.AND P1, PT, |R3|, +INF , PT ;  /* 0x7f8000000300780b */ /* 0x000fe40003f3d200 */
[----:B------:R-:W-:-:S11]  /*1670*/  FSETP.NEU.FTZ.AND P0, PT, |R0|, +INF , PT ;  /* 0x7f8000000000780b */ /* 0x000fd60003f1d200 */
[----:B------:R-:W-:Y:S05]  /*1680*/  @!P1 BRA !P2, `(.L_x_47) ;  /* 0x00000004002c9947 */ /* 0x000fea0005000000 */
[----:B------:R-:W-:-:S04]  /*1690*/  LOP3.LUT P2, RZ, R0, 0x7fffffff, RZ, 0xc0, !PT ;  /* 0x7fffffff00ff7812 */ /* 0x000fc8000784c0ff */
[----:B------:R-:W-:-:S13]  /*16a0*/  PLOP3.LUT P1, PT, P1, P2, PT, 0x2f, 0xf2 ;  /* 0x0000000000f2781c */ /* 0x000fda0000f24577 */
[----:B------:R-:W-:Y:S05]  /*16b0*/  @P1 BRA `(.L_x_48) ;  /* 0x0000000400181947 */ /* 0x000fea0003800000 */
[----:B------:R-:W-:-:S04]  /*16c0*/  LOP3.LUT P1, RZ, R3, 0x7fffffff, RZ, 0xc0, !PT ;  /* 0x7fffffff03ff7812 */ /* 0x000fc8000782c0ff */
[----:B------:R-:W-:-:S13]  /*16d0*/  PLOP3.LUT P0, PT, P0, P1, PT, 0x2f, 0xf2 ;  /* 0x0000000000f2781c */ /* 0x000fda0000702577 */
[----:B------:R-:W-:Y:S05]  /*16e0*/  @P0 BRA `(.L_x_49) ;  /* 0x0000000400000947 */ /* 0x000fea0003800000 */
[----:B------:R-:W-:Y:S02]  /*16f0*/  ISETP.GE.AND P0, PT, R16, RZ, PT ;  /* 0x000000ff1000720c */ /* 0x000fe40003f06270 */
[----:B------:R-:W-:-:S11]  /*1700*/  ISETP.GE.AND P1, PT, R17, RZ, PT ;  /* 0x000000ff1100720c */ /* 0x000fd60003f26270 */
[----:B------:R-:W-:Y:S01]  /*1710*/  @P0 MOV R15, RZ ;  /* 0x000000ff000f0202 */ /* 0x000fe20000000f00 */
[----:B------:R-:W-:Y:S02]  /*1720*/  @!P0 IMAD.MOV.U32 R15, RZ, RZ, -0x40 ;  /* 0xffffffc0ff0f8424 */ /* 0x000fe400078e00ff */
[----:B------:R-:W-:Y:S01]  /*1730*/  @!P0 FFMA R0, R0, 1.84467440737095516160e+19, RZ ;  /* 0x5f80000000008823 */ /* 0x000fe200000000ff */
[----:B------:R-:W-:Y:S02]  /*1740*/  @!P1 FFMA R3, R3, 1.84467440737095516160e+19, RZ ;  /* 0x5f80000003039823 */ /* 0x000fe400000000ff */
[----:B------:R-:W-:-:S07]  /*1750*/  @!P1 IADD3 R15, PT, PT, R15, 0x40, RZ ;  /* 0x000000400f0f9810 */ /* 0x000fce0007ffe0ff */
.L_x_45:
[----:B------:R-:W-:Y:S01]  /*1760*/  LEA R16, R14, 0xc0800000, 0x17 ;  /* 0xc08000000e107811 */ /* 0x000fe200078eb8ff */
[----:B------:R-:W-:Y:S01]  /*1770*/  BSSY.RECONVERGENT B3, `(.L_x_50) ;  /* 0x0000036000037945 */ /* 0x000fe20003800200 */
[----:B------:R-:W-:Y:S02]  /*1780*/  IADD3 R19, PT, PT, R19, -0x7f, RZ ;  /* 0xffffff8113137810 */ /* 0x000fe40007ffe0ff */
[----:B------:R-:W-:-:S03]  /*1790*/  IADD3 R18, PT, PT, -R16, R3, RZ ;  /* 0x0000000310127210 */ /* 0x000fc60007ffe1ff */
[C---:B------:R-:W-:Y:S01]  /*17a0*/  IMAD R0, R19.reuse, -0x800000, R0 ;  /* 0xff80000013007824 */ /* 0x040fe200078e0200 */
[----:B------:R0:W1:Y:S01]  /*17b0*/  MUFU.RCP R3, R18 ;  /* 0x0000001200037308 */ /* 0x0000620000001000 */
[----:B------:R-:W-:Y:S01]  /*17c0*/  FADD.FTZ R17, -R18, -RZ ;  /* 0x800000ff12117221 */ /* 0x000fe20000010100 */
[----:B0-----:R-:W-:-:S04]  /*17d0*/  IADD3 R18, PT, PT, R19, 0x7f, -R14 ;  /* 0x0000007f13127810 */ /* 0x001fc80007ffe80e */
[----:B------:R-:W-:Y:S01]  /*17e0*/  IADD3 R15, PT, PT, R18, R15, RZ ;  /* 0x0000000f120f7210 */ /* 0x000fe20007ffe0ff */
[----:B-1----:R-:W-:-:S04]  /*17f0*/  FFMA R16, R3, R17, 1 ;  /* 0x3f80000003107423 */ /* 0x002fc80000000011 */
[----:B------:R-:W-:-:S04]  /*1800*/  FFMA R3, R3, R16, R3 ;  /* 0x0000001003037223 */ /* 0x000fc80000000003 */
[----:B------:R-:W-:-:S04]  /*1810*/  FFMA R16, R0, R3, RZ ;  /* 0x0000000300107223 */ /* 0x000fc800000000ff */
[----:B------:R-:W-:-:S04]  /*1820*/  FFMA R20, R17, R16, R0 ;  /* 0x0000001011147223 */ /* 0x000fc80000000000 */
[----:B------:R-:W-:-:S04]  /*1830*/  FFMA R16, R3, R20, R16 ;  /* 0x0000001403107223 */ /* 0x000fc80000000010 */
[----:B------:R-:W-:-:S04]  /*1840*/  FFMA R17, R17, R16, R0 ;  /* 0x0000001011117223 */ /* 0x000fc80000000000 */
[----:B------:R-:W-:-:S05]  /*1850*/  FFMA R0, R3, R17, R16 ;  /* 0x0000001103007223 */ /* 0x000fca0000000010 */
[----:B------:R-:W-:-:S04]  /*1860*/  SHF.R.U32.HI R14, RZ, 0x17, R0 ;  /* 0x00000017ff0e7819 */ /* 0x000fc80000011600 */
[----:B------:R-:W-:-:S04]  /*1870*/  LOP3.LUT R14, R14, 0xff, RZ, 0xc0, !PT ;  /* 0x000000ff0e0e7812 */ /* 0x000fc800078ec0ff */
[----:B------:R-:W-:-:S05]  /*1880*/  IADD3 R18, PT, PT, R14, R15, RZ ;  /* 0x0000000f0e127210 */ /* 0x000fca0007ffe0ff */
[----:B------:R-:W-:-:S05]  /*1890*/  VIADD R14, R18, 0xffffffff ;  /* 0xffffffff120e7836 */ /* 0x000fca0000000000 */
[----:B------:R-:W-:-:S13]  /*18a0*/  ISETP.GE.U32.AND P0, PT, R14, 0xfe, PT ;  /* 0x000000fe0e00780c */ /* 0x000fda0003f06070 */
[----:B------:R-:W-:Y:S05]  /*18b0*/  @!P0 BRA `(.L_x_51) ;  /* 0x0000000000808947 */ /* 0x000fea0003800000 */
[----:B------:R-:W-:-:S13]  /*18c0*/  ISETP.GT.AND P0, PT, R18, 0xfe, PT ;  /* 0x000000fe1200780c */ /* 0x000fda0003f04270 */
[----:B------:R-:W-:Y:S05]  /*18d0*/  @P0 BRA `(.L_x_52) ;  /* 0x00000000006c0947 */ /* 0x000fea0003800000 */
[----:B------:R-:W-:-:S13]  /*18e0*/  ISETP.GE.AND P0, PT, R18, 0x1, PT ;  /* 0x000000011200780c */ /* 0x000fda0003f06270 */
[----:B------:R-:W-:Y:S05]  /*18f0*/  @P0 BRA `(.L_x_53) ;  /* 0x0000000000740947 */ /* 0x000fea0003800000 */
[----:B------:R-:W-:Y:S02]  /*1900*/  ISETP.GE.AND P0, PT, R18, -0x18, PT ;  /* 0xffffffe81200780c */ /* 0x000fe40003f06270 */
[----:B------:R-:W-:-:S11]  /*1910*/  LOP3.LUT R0, R0, 0x80000000, RZ, 0xc0, !PT ;  /* 0x8000000000007812 */ /* 0x000fd600078ec0ff */
[----:B------:R-:W-:Y:S05]  /*1920*/  @!P0 BRA `(.L_x_53) ;  /* 0x0000000000688947 */ /* 0x000fea0003800000 */
[CCC-:B------:R-:W-:Y:S01]  /*1930*/  FFMA.RZ R14, R3.reuse, R17.reuse, R16.reuse ;  /* 0x00000011030e7223 */ /* 0x1c0fe2000000c010 */
[C---:B------:R-:W-:Y:S02]  /*1940*/  ISETP.NE.AND P2, PT, R18.reuse, RZ, PT ;  /* 0x000000ff1200720c */ /* 0x040fe40003f45270 */
[----:B------:R-:W-:Y:S02]  /*1950*/  ISETP.NE.AND P1, PT, R18, RZ, PT ;  /* 0x000000ff1200720c */ /* 0x000fe40003f25270 */
[----:B------:R-:W-:Y:S01]  /*1960*/  LOP3.LUT R15, R14, 0x7fffff, RZ, 0xc0, !PT ;  /* 0x007fffff0e0f7812 */ /* 0x000fe200078ec0ff */
[CCC-:B------:R-:W-:Y:S01]  /*1970*/  FFMA.RP R14, R3.reuse, R17.reuse, R16.reuse ;  /* 0x00000011030e7223 */ /* 0x1c0fe20000008010 */
[----:B------:R-:W-:Y:S01]  /*1980*/  FFMA.RM R3, R3, R17, R16 ;  /* 0x0000001103037223 */ /* 0x000fe20000004010 */
[----:B------:R-:W-:Y:S02]  /*1990*/  IADD3 R16, PT, PT, R18, 0x20, RZ ;  /* 0x0000002012107810 */ /* 0x000fe40007ffe0ff */
[----:B------:R-:W-:-:S02]  /*19a0*/  LOP3.LUT R15, R15, 0x800000, RZ, 0xfc, !PT ;  /* 0x008000000f0f7812 */ /* 0x000fc400078efcff */
[----:B------:R-:W-:Y:S02]  /*19b0*/  IADD3 R17, PT, PT, -R18, RZ, RZ ;  /* 0x000000ff12117210 */ /* 0x000fe40007ffe1ff */
[----:B------:R-:W-:Y:S02]  /*19c0*/  SHF.L.U32 R16, R15, R16, RZ ;  /* 0x000000100f107219 */ /* 0x000fe400000006ff */
[----:B------:R-:W-:Y:S02]  /*19d0*/  FSETP.NEU.FTZ.AND P0, PT, R14, R3, PT ;  /* 0x000000030e00720b */ /* 0x000fe40003f1d000 */
[----:B------:R-:W-:Y:S02]  /*19e0*/  SEL R14, R17, RZ, P2 ;  /* 0x000000ff110e7207 */ /* 0x000fe40001000000 */
[----:B------:R-:W-:Y:S02]  /*19f0*/  ISETP.NE.AND P1, PT, R16, RZ, P1 ;  /* 0x000000ff1000720c */ /* 0x000fe40000f25270 */
[----:B------:R-:W-:-:S02]  /*1a00*/  SHF.R.U32.HI R14, RZ, R14, R15 ;  /* 0x0000000eff0e7219 */ /* 0x000fc4000001160f */
[----:B------:R-:W-:Y:S02]  /*1a10*/  PLOP3.LUT P0, PT, P0, P1, PT, 0xf8, 0x8f ;  /* 0x00000000008f781c */ /* 0x000fe40000703f70 */
[----:B------:R-:W-:Y:S02]  /*1a20*/  SHF.R.U32.HI R16, RZ, 0x1, R14 ;  /* 0x00000001ff107819 */ /* 0x000fe4000001160e */
[----:B------:R-:W-:-:S04]  /*1a30*/  SEL R3, RZ, 0x1, !P0 ;  /* 0x00000001ff037807 */ /* 0x000fc80004000000 */
[----:B------:R-:W-:-:S04]  /*1a40*/  LOP3.LUT R3, R3, 0x1, R16, 0xf8, !PT ;  /* 0x0000000103037812 */ /* 0x000fc800078ef810 */
[----:B------:R-:W-:-:S04]  /*1a50*/  LOP3.LUT R3, R3, R14, RZ, 0xc0, !PT ;  /* 0x0000000e03037212 */ /* 0x000fc800078ec0ff */
[----:B------:R-:W-:-:S04]  /*1a60*/  IADD3 R3, PT, PT, R16, R3, RZ ;  /* 0x0000000310037210 */ /* 0x000fc80007ffe0ff */
[----:B------:R-:W-:Y:S01]  /*1a70*/  LOP3.LUT R0, R3, R0, RZ, 0xfc, !PT ;  /* 0x0000000003007212 */ /* 0x000fe200078efcff */
[----:B------:R-:W-:Y:S06]  /*1a80*/  BRA `(.L_x_53) ;  /* 0x0000000000107947 */ /* 0x000fec0003800000 */
.L_x_52:
[----:B------:R-:W-:-:S04]  /*1a90*/  LOP3.LUT R0, R0, 0x80000000, RZ, 0xc0, !PT ;  /* 0x8000000000007812 */ /* 0x000fc800078ec0ff */
[----:B------:R-:W-:Y:S01]  /*1aa0*/  LOP3.LUT R0, R0, 0x7f800000, RZ, 0xfc, !PT ;  /* 0x7f80000000007812 */ /* 0x000fe200078efcff */
[----:B------:R-:W-:Y:S06]  /*1ab0*/  BRA `(.L_x_53) ;  /* 0x0000000000047947 */ /* 0x000fec0003800000 */
.L_x_51:
[----:B------:R-:W-:-:S07]  /*1ac0*/  LEA R0, R15, R0, 0x17 ;  /* 0x000000000f007211 */ /* 0x000fce00078eb8ff */
.L_x_53:
[----:B------:R-:W-:Y:S05]  /*1ad0*/  BSYNC.RECONVERGENT B3 ;  /* 0x0000000000037941 */ /* 0x000fea0003800200 */
.L_x_50:
[----:B------:R-:W-:Y:S05]  /*1ae0*/  BRA `(.L_x_54) ;  /* 0x0000000000207947 */ /* 0x000fea0003800000 */
.L_x_49:
[----:B------:R-:W-:-:S04]  /*1af0*/  LOP3.LUT R0, R3, 0x80000000, R0, 0x48, !PT ;  /* 0x8000000003007812 */ /* 0x000fc800078e4800 */
[----:B------:R-:W-:Y:S01]  /*1b00*/  LOP3.LUT R0, R0, 0x7f800000, RZ, 0xfc, !PT ;  /* 0x7f80000000007812 */ /* 0x000fe200078efcff */
[----:B------:R-:W-:Y:S06]  /*1b10*/  BRA `(.L_x_54) ;  /* 0x0000000000147947 */ /* 0x000fec0003800000 */
.L_x_48:
[----:B------:R-:W-:Y:S01]  /*1b20*/  LOP3.LUT R0, R3, 0x80000000, R0, 0x48, !PT ;  /* 0x8000000003007812 */ /* 0x000fe200078e4800 */
[----:B------:R-:W-:Y:S06]  /*1b30*/  BRA `(.L_x_54) ;  /* 0x00000000000c7947 */ /* 0x000fec0003800000 */
.L_x_47:
[----:B------:R-:W0:Y:S01]  /*1b40*/  MUFU.RSQ R0, -QNAN ;  /* 0xffc0000000007908 */ /* 0x000e220000001400 */
[----:B------:R-:W-:Y:S05]  /*1b50*/  BRA `(.L_x_54) ;  /* 0x0000000000047947 */ /* 0x000fea0003800000 */
.L_x_46:
[----:B------:R-:W-:-:S07]  /*1b60*/  FADD.FTZ R0, R0, R3 ;  /* 0x0000000300007221 */ /* 0x000fce0000010000 */
.L_x_54:
[----:B------:R-:W-:Y:S05]  /*1b70*/  BSYNC.RECONVERGENT B2 ;  /* 0x0000000000027941 */ /* 0x000fea0003800200 */
.L_x_44:
[----:B------:R-:W-:-:S04]  /*1b80*/  HFMA2 R3, -RZ, RZ, 0, 0 ;  /* 0x00000000ff037431 */ /* 0x000fc800000001ff */
[----:B0-----:R-:W-:Y:S05]  /*1b90*/  RET.REL.NODEC R2 `(_Z6kernelP6SpherePh) ;  /* 0xffffffe402187950 */ /* 0x001fea0003c3ffff */
.L_x_55:
[----:B------:R-:W-:-:S00]  /*1ba0*/  BRA `(.L_x_55) ;  /* 0xfffffffc00fc7947 */ /* 0x000fc0000383ffff */
[----:B------:R-:W-:-:S00]  /*1bb0*/  NOP ;  /* 0x0000000000007918 */ /* 0x000fc00000000000 */
        /* <DEDUP_REMOVED lines=12> */
.L_x_57:


//--------------------- .nv.shared.reserved.0     --------------------------
	.section	.nv.shared.reserved.0,"aw",@nobits
	.weak		__nv_reservedSMEM_offset_0_alias
	.size		__nv_reservedSMEM_offset_0_alias, 0, 64
	.other		__nv_reservedSMEM_offset_0_alias,@"STO_CUDA_RESERVED_SHARED STV_DEFAULT"
__nv_reservedSMEM_offset_0_alias:
	.zero		0
	.zero		64


//--------------------- .nv.constant0._Z6kernelP6SpherePh --------------------------
	.section	.nv.constant0._Z6kernelP6SpherePh,"a",@progbits
	.sectionflags	@""
	.align	4
.nv.constant0._Z6kernelP6SpherePh:
	.zero		912


//--------------------- SYMBOLS --------------------------

	.type		.nv.reservedSmem.offset0,@object
	.size		.nv.reservedSmem.offset0,0x4
